//
// Generated by NVIDIA NVVM Compiler
//
// Compiler Build ID: CL-36424714
// Cuda compilation tools, release 13.0, V13.0.88
// Based on NVVM 20.0.0
//

.version 9.0
.target sm_100
.address_size 64

	// .globl	_Z9sort_stepPiS_i

.visible .entry _Z9sort_stepPiS_i(
	.param .u64 .ptr .align 1 _Z9sort_stepPiS_i_param_0,
	.param .u64 .ptr .align 1 _Z9sort_stepPiS_i_param_1,
	.param .u32 _Z9sort_stepPiS_i_param_2
)
{
	.reg .pred 	%p<86>;
	.reg .b32 	%r<103>;
	.reg .b64 	%rd<25>;

	ld.param.u64 	%rd8, [_Z9sort_stepPiS_i_param_0];
	ld.param.u64 	%rd7, [_Z9sort_stepPiS_i_param_1];
	ld.param.u32 	%r27, [_Z9sort_stepPiS_i_param_2];
	cvta.to.global.u64 	%rd1, %rd8;
	mov.u32 	%r28, %tid.x;
	mov.u32 	%r29, %ctaid.x;
	mov.u32 	%r30, %ntid.x;
	mad.lo.s32 	%r1, %r29, %r30, %r28;
	setp.ge.s32 	%p1, %r1, %r27;
	@%p1 bra 	$L__BB0_16;
	setp.gt.s32 	%p2, %r27, 0;
	@%p2 bra 	$L__BB0_3;
	mul.wide.s32 	%rd10, %r1, 4;
	add.s64 	%rd11, %rd1, %rd10;
	ld.global.u32 	%r102, [%rd11];
	mov.b64 	%rd24, 0;
	bra.uni 	$L__BB0_15;
$L__BB0_3:
	mul.wide.s32 	%rd12, %r1, 4;
	add.s64 	%rd13, %rd1, %rd12;
	ld.global.u32 	%r102, [%rd13];
	and.b32  	%r4, %r27, 7;
	setp.lt.u32 	%p3, %r27, 8;
	mov.b32 	%r96, 0;
	mov.u32 	%r101, %r96;
	@%p3 bra 	$L__BB0_6;
	and.b32  	%r96, %r27, 2147483640;
	add.s64 	%rd23, %rd1, 16;
	mov.b32 	%r90, 0;
	mov.u32 	%r101, %r90;
$L__BB0_5:
	.pragma "nounroll";
	ld.global.u32 	%r34, [%rd23+-16];
	setp.lt.s32 	%p4, %r34, %r102;
	setp.eq.s32 	%p5, %r34, %r102;
	setp.lt.s32 	%p6, %r90, %r1;
	and.pred  	%p7, %p6, %p5;
	or.pred  	%p8, %p4, %p7;
	selp.u32 	%r35, 1, 0, %p8;
	add.s32 	%r36, %r101, %r35;
	ld.global.u32 	%r37, [%rd23+-12];
	setp.lt.s32 	%p9, %r37, %r102;
	setp.eq.s32 	%p10, %r37, %r102;
	add.s32 	%r38, %r90, 1;
	setp.lt.s32 	%p11, %r38, %r1;
	and.pred  	%p12, %p11, %p10;
	or.pred  	%p13, %p9, %p12;
	selp.u32 	%r39, 1, 0, %p13;
	add.s32 	%r40, %r36, %r39;
	ld.global.u32 	%r41, [%rd23+-8];
	setp.lt.s32 	%p14, %r41, %r102;
	setp.eq.s32 	%p15, %r41, %r102;
	add.s32 	%r42, %r90, 2;
	setp.lt.s32 	%p16, %r42, %r1;
	and.pred  	%p17, %p16, %p15;
	or.pred  	%p18, %p14, %p17;
	selp.u32 	%r43, 1, 0, %p18;
	add.s32 	%r44, %r40, %r43;
	ld.global.u32 	%r45, [%rd23+-4];
	setp.lt.s32 	%p19, %r45, %r102;
	setp.eq.s32 	%p20, %r45, %r102;
	add.s32 	%r46, %r90, 3;
	setp.lt.s32 	%p21, %r46, %r1;
	and.pred  	%p22, %p21, %p20;
	or.pred  	%p23, %p19, %p22;
	selp.u32 	%r47, 1, 0, %p23;
	add.s32 	%r48, %r44, %r47;
	ld.global.u32 	%r49, [%rd23];
	setp.lt.s32 	%p24, %r49, %r102;
	setp.eq.s32 	%p25, %r49, %r102;
	add.s32 	%r50, %r90, 4;
	setp.lt.s32 	%p26, %r50, %r1;
	and.pred  	%p27, %p26, %p25;
	or.pred  	%p28, %p24, %p27;
	selp.u32 	%r51, 1, 0, %p28;
	add.s32 	%r52, %r48, %r51;
	ld.global.u32 	%r53, [%rd23+4];
	setp.lt.s32 	%p29, %r53, %r102;
	setp.eq.s32 	%p30, %r53, %r102;
	add.s32 	%r54, %r90, 5;
	setp.lt.s32 	%p31, %r54, %r1;
	and.pred  	%p32, %p31, %p30;
	or.pred  	%p33, %p29, %p32;
	selp.u32 	%r55, 1, 0, %p33;
	add.s32 	%r56, %r52, %r55;
	ld.global.u32 	%r57, [%rd23+8];
	setp.lt.s32 	%p34, %r57, %r102;
	setp.eq.s32 	%p35, %r57, %r102;
	add.s32 	%r58, %r90, 6;
	setp.lt.s32 	%p36, %r58, %r1;
	and.pred  	%p37, %p36, %p35;
	or.pred  	%p38, %p34, %p37;
	selp.u32 	%r59, 1, 0, %p38;
	add.s32 	%r60, %r56, %r59;
	ld.global.u32 	%r61, [%rd23+12];
	setp.lt.s32 	%p39, %r61, %r102;
	setp.eq.s32 	%p40, %r61, %r102;
	add.s32 	%r62, %r90, 7;
	setp.lt.s32 	%p41, %r62, %r1;
	and.pred  	%p42, %p41, %p40;
	or.pred  	%p43, %p39, %p42;
	selp.u32 	%r63, 1, 0, %p43;
	add.s32 	%r101, %r60, %r63;
	add.s64 	%rd23, %rd23, 32;
	add.s32 	%r90, %r90, 8;
	setp.ne.s32 	%p44, %r90, %r96;
	@%p44 bra 	$L__BB0_5;
$L__BB0_6:
	setp.eq.s32 	%p45, %r4, 0;
	@%p45 bra 	$L__BB0_14;
	and.b32  	%r13, %r27, 3;
	setp.lt.u32 	%p46, %r4, 4;
	@%p46 bra 	$L__BB0_9;
	mul.wide.u32 	%rd14, %r96, 4;
	add.s64 	%rd15, %rd1, %rd14;
	ld.global.u32 	%r65, [%rd15];
	setp.lt.s32 	%p47, %r65, %r102;
	setp.eq.s32 	%p48, %r65, %r102;
	setp.lt.s32 	%p49, %r96, %r1;
	and.pred  	%p50, %p49, %p48;
	or.pred  	%p51, %p47, %p50;
	selp.u32 	%r66, 1, 0, %p51;
	add.s32 	%r67, %r101, %r66;
	add.s32 	%r68, %r96, 1;
	ld.global.u32 	%r69, [%rd15+4];
	setp.lt.s32 	%p52, %r69, %r102;
	setp.eq.s32 	%p53, %r69, %r102;
	setp.lt.s32 	%p54, %r68, %r1;
	and.pred  	%p55, %p54, %p53;
	or.pred  	%p56, %p52, %p55;
	selp.u32 	%r70, 1, 0, %p56;
	add.s32 	%r71, %r67, %r70;
	add.s32 	%r72, %r96, 2;
	ld.global.u32 	%r73, [%rd15+8];
	setp.lt.s32 	%p57, %r73, %r102;
	setp.eq.s32 	%p58, %r73, %r102;
	setp.lt.s32 	%p59, %r72, %r1;
	and.pred  	%p60, %p59, %p58;
	or.pred  	%p61, %p57, %p60;
	selp.u32 	%r74, 1, 0, %p61;
	add.s32 	%r75, %r71, %r74;
	add.s32 	%r76, %r96, 3;
	ld.global.u32 	%r77, [%rd15+12];
	setp.lt.s32 	%p62, %r77, %r102;
	setp.eq.s32 	%p63, %r77, %r102;
	setp.lt.s32 	%p64, %r76, %r1;
	and.pred  	%p65, %p64, %p63;
	or.pred  	%p66, %p62, %p65;
	selp.u32 	%r78, 1, 0, %p66;
	add.s32 	%r101, %r75, %r78;
	add.s32 	%r96, %r96, 4;
$L__BB0_9:
	setp.eq.s32 	%p67, %r13, 0;
	@%p67 bra 	$L__BB0_14;
	setp.eq.s32 	%p68, %r13, 1;
	@%p68 bra 	$L__BB0_12;
	mul.wide.u32 	%rd16, %r96, 4;
	add.s64 	%rd17, %rd1, %rd16;
	ld.global.u32 	%r80, [%rd17];
	setp.lt.s32 	%p69, %r80, %r102;
	setp.eq.s32 	%p70, %r80, %r102;
	setp.lt.s32 	%p71, %r96, %r1;
	and.pred  	%p72, %p71, %p70;
	or.pred  	%p73, %p69, %p72;
	selp.u32 	%r81, 1, 0, %p73;
	add.s32 	%r82, %r101, %r81;
	add.s32 	%r83, %r96, 1;
	ld.global.u32 	%r84, [%rd17+4];
	setp.lt.s32 	%p74, %r84, %r102;
	setp.eq.s32 	%p75, %r84, %r102;
	setp.lt.s32 	%p76, %r83, %r1;
	and.pred  	%p77, %p76, %p75;
	or.pred  	%p78, %p74, %p77;
	selp.u32 	%r85, 1, 0, %p78;
	add.s32 	%r101, %r82, %r85;
	add.s32 	%r96, %r96, 2;
$L__BB0_12:
	and.b32  	%r86, %r27, 1;
	setp.eq.b32 	%p79, %r86, 1;
	not.pred 	%p80, %p79;
	@%p80 bra 	$L__BB0_14;
	mul.wide.u32 	%rd18, %r96, 4;
	add.s64 	%rd19, %rd1, %rd18;
	ld.global.u32 	%r87, [%rd19];
	setp.lt.s32 	%p81, %r87, %r102;
	setp.eq.s32 	%p82, %r87, %r102;
	setp.lt.s32 	%p83, %r96, %r1;
	and.pred  	%p84, %p83, %p82;
	or.pred  	%p85, %p81, %p84;
	selp.u32 	%r89, 1, 0, %p85;
	add.s32 	%r101, %r101, %r89;
$L__BB0_14:
	cvt.u64.u32 	%rd24, %r101;
$L__BB0_15:
	cvta.to.global.u64 	%rd20, %rd7;
	shl.b64 	%rd21, %rd24, 2;
	add.s64 	%rd22, %rd20, %rd21;
	st.global.u32 	[%rd22], %r102;
$L__BB0_16:
	ret;

}


// ===== COMPILED SASS (sm_100) =====

	.target	sm_100

	.elftype	@"ET_EXEC"


//--------------------- .note.nv.tkinfo           --------------------------
	.section	.note.nv.tkinfo,"",@"SHT_NOTE"
	.sectionflags	@"SHF_NOTE_NV_TKINFO"
	.tkinfo
        /*0018*/ 	.word	0x00000002
        /*0030*/ 	.string	""
        /*0030*/ 	.string	"ptxas"
        /*0030*/ 	.string	"Cuda compilation tools, release 13.0, V13.0.88"
        /*0030*/ 	.string	"Build cuda_13.0.r13.0/compiler.36424714_0"
        /*0030*/ 	.string	"-arch sm_100 -m 64 "



//--------------------- .note.nv.cuinfo           --------------------------
	.section	.note.nv.cuinfo,"",@"SHT_NOTE"
	.sectionflags	@"SHF_NOTE_NV_CUINFO"
        /*0018*/ 	.short	0x0002
        /*001a*/ 	.short	0x0064
        /*001c*/ 	.short	0x0082
	.zero		2


//--------------------- .nv.info                  --------------------------
	.section	.nv.info,"",@"SHT_CUDA_INFO"
	.align	4


	//----- nvinfo : EIATTR_REGCOUNT
	.align		4
        /*0000*/ 	.byte	0x04, 0x2f
        /*0002*/ 	.short	(.L_1 - .L_0)
	.align		4
.L_0:
        /*0004*/ 	.word	index@(_Z9sort_stepPiS_i)
        /*0008*/ 	.word	0x0000001c


	//----- nvinfo : EIATTR_FRAME_SIZE
	.align		4
.L_1:
        /*000c*/ 	.byte	0x04, 0x11
        /*000e*/ 	.short	(.L_3 - .L_2)
	.align		4
.L_2:
        /*0010*/ 	.word	index@(_Z9sort_stepPiS_i)
        /*0014*/ 	.word	0x00000000


	//----- nvinfo : EIATTR_MIN_STACK_SIZE
	.align		4
.L_3:
        /*0018*/ 	.byte	0x04, 0x12
        /*001a*/ 	.short	(.L_5 - .L_4)
	.align		4
.L_4:
        /*001c*/ 	.word	index@(_Z9sort_stepPiS_i)
        /*0020*/ 	.word	0x00000000
.L_5:


//--------------------- .nv.compat                --------------------------
	.section	.nv.compat,"",@"SHT_CUDA_COMPAT_INFO"
	.align	4
        /*0000*/ 	.byte	0x02, 0x09, 0x00, 0x00, 0x02, 0x02, 0x01, 0x00, 0x02, 0x05, 0x05, 0x00, 0x03, 0x07, 0x01, 0x01
        /*0010*/ 	.byte	0x02, 0x03, 0x00, 0x00, 0x02, 0x06, 0x01, 0x00, 0x04, 0x0b, 0x08, 0x00, 0x09, 0x00, 0x00, 0x00
        /*0020*/ 	.byte	0x00, 0x00, 0x00, 0x00


//--------------------- .nv.info._Z9sort_stepPiS_i --------------------------
	.section	.nv.info._Z9sort_stepPiS_i,"",@"SHT_CUDA_INFO"
	.sectionflags	@""
	.align	4


	//----- nvinfo : EIATTR_CUDA_API_VERSION
	.align		4
        /*0000*/ 	.byte	0x04, 0x37
        /*0002*/ 	.short	(.L_7 - .L_6)
.L_6:
        /*0004*/ 	.word	0x00000082


	//----- nvinfo : EIATTR_KPARAM_INFO
	.align		4
.L_7:
        /*0008*/ 	.byte	0x04, 0x17
        /*000a*/ 	.short	(.L_9 - .L_8)
.L_8:
        /*000c*/ 	.word	0x00000000
        /*0010*/ 	.short	0x0002
        /*0012*/ 	.short	0x0010
        /*0014*/ 	.byte	0x00, 0xf0, 0x11, 0x00


	//----- nvinfo : EIATTR_KPARAM_INFO
	.align		4
.L_9:
        /*0018*/ 	.byte	0x04, 0x17
        /*001a*/ 	.short	(.L_11 - .L_10)
.L_10:
        /*001c*/ 	.word	0x00000000
        /*0020*/ 	.short	0x0001
        /*0022*/ 	.short	0x0008
        /*0024*/ 	.byte	0x00, 0xf5, 0x21, 0x00


	//----- nvinfo : EIATTR_KPARAM_INFO
	.align		4
.L_11:
        /*0028*/ 	.byte	0x04, 0x17
        /*002a*/ 	.short	(.L_13 - .L_12)
.L_12:
        /*002c*/ 	.word	0x00000000
        /*0030*/ 	.short	0x0000
        /*0032*/ 	.short	0x0000
        /*0034*/ 	.byte	0x00, 0xf5, 0x21, 0x00


	//----- nvinfo : EIATTR_SPARSE_MMA_MASK
	.align		4
.L_13:
        /*0038*/ 	.byte	0x03, 0x50
        /*003a*/ 	.short	0x0000


	//----- nvinfo : EIATTR_MAXREG_COUNT
	.align		4
        /*003c*/ 	.byte	0x03, 0x1b
        /*003e*/ 	.short	0x00ff


	//----- nvinfo : EIATTR_MERCURY_ISA_VERSION
	.align		4
        /*0040*/ 	.byte	0x03, 0x5f
        /*0042*/ 	.short	0x0101


	//----- nvinfo : EIATTR_VRC_CTA_INIT_COUNT
	.align		4
        /*0044*/ 	.byte	0x02, 0x4a
	.zero		1
	.zero		1


	//----- nvinfo : EIATTR_EXIT_INSTR_OFFSETS
	.align		4
        /*0048*/ 	.byte	0x04, 0x1c
        /*004a*/ 	.short	(.L_15 - .L_14)


	//   ....[0]....
.L_14:
        /*004c*/ 	.word	0x00000070


	//   ....[1]....
        /*0050*/ 	.word	0x00000a60


	//----- nvinfo : EIATTR_CBANK_PARAM_SIZE
	.align		4
.L_15:
        /*0054*/ 	.byte	0x03, 0x19
        /*0056*/ 	.short	0x0014


	//----- nvinfo : EIATTR_PARAM_CBANK
	.align		4
        /*0058*/ 	.byte	0x04, 0x0a
        /*005a*/ 	.short	(.L_17 - .L_16)
	.align		4
.L_16:
        /*005c*/ 	.word	index@(.nv.constant0._Z9sort_stepPiS_i)
        /*0060*/ 	.short	0x0380
        /*0062*/ 	.short	0x0014


	//----- nvinfo : EIATTR_SW_WAR
	.align		4
.L_17:
        /*0064*/ 	.byte	0x04, 0x36
        /*0066*/ 	.short	(.L_19 - .L_18)
.L_18:
        /*0068*/ 	.word	0x00000008
.L_19:


//--------------------- .nv.callgraph             --------------------------
	.section	.nv.callgraph,"",@"SHT_CUDA_CALLGRAPH"
	.align	4
	.sectionentsize	8
	.align		4
        /*0000*/ 	.word	0x00000000
	.align		4
        /*0004*/ 	.word	0xffffffff
	.align		4
        /*0008*/ 	.word	0x00000000
	.align		4
        /*000c*/ 	.word	0xfffffffe
	.align		4
        /*0010*/ 	.word	0x00000000
	.align		4
        /*0014*/ 	.word	0xfffffffd
	.align		4
        /*0018*/ 	.word	0x00000000
	.align		4
        /*001c*/ 	.word	0xfffffffc


//--------------------- .text._Z9sort_stepPiS_i   --------------------------
	.section	.text._Z9sort_stepPiS_i,"ax",@progbits
	.align	128
        .global         _Z9sort_stepPiS_i
        .type           _Z9sort_stepPiS_i,@function
        .size           _Z9sort_stepPiS_i,(.L_x_7 - _Z9sort_stepPiS_i)
        .other          _Z9sort_stepPiS_i,@"STO_CUDA_ENTRY STV_DEFAULT"
_Z9sort_stepPiS_i:
.text._Z9sort_stepPiS_i:
[----:B------:R-:W-:Y:S01]  /*0000*/  LDC R1, c[0x0][0x37c] ;  /* 0x0000df00ff017b82 */ /* 0x000fe20000000800 */
[----:B------:R-:W0:Y:S07]  /*0010*/  S2R R7, SR_TID.X ;  /* 0x0000000000077919 */ /* 0x000e2e0000002100 */
[----:B------:R-:W0:Y:S08]  /*0020*/  S2UR UR4, SR_CTAID.X ;  /* 0x00000000000479c3 */ /* 0x000e300000002500 */
[----:B------:R-:W0:Y:S08]  /*0030*/  LDC R0, c[0x0][0x360] ;  /* 0x0000d800ff007b82 */ /* 0x000e300000000800 */
[----:B------:R-:W1:Y:S01]  /*0040*/  LDC R6, c[0x0][0x390] ;  /* 0x0000e400ff067b82 */ /* 0x000e620000000800 */
[----:B0-----:R-:W-:-:S05]  /*0050*/  IMAD R7, R0, UR4, R7 ;  /* 0x0000000400077c24 */ /* 0x001fca000f8e0207 */
[----:B-1----:R-:W-:-:S13]  /*0060*/  ISETP.GE.AND P0, PT, R7, R6, PT ;  /* 0x000000060700720c */ /* 0x002fda0003f06270 */
[----:B------:R-:W-:Y:S05]  /*0070*/  @P0 EXIT ;  /* 0x000000000000094d */ /* 0x000fea0003800000 */
[----:B------:R-:W-:Y:S01]  /*0080*/  ISETP.GT.AND P0, PT, R6, RZ, PT ;  /* 0x000000ff0600720c */ /* 0x000fe20003f04270 */
[----:B------:R-:W0:-:S12]  /*0090*/  LDCU.64 UR6, c[0x0][0x358] ;  /* 0x00006b00ff0677ac */ /* 0x000e180008000a00 */
[----:B------:R-:W-:Y:S05]  /*00a0*/  @P0 BRA `(.L_x_0) ;  /* 0x0000000000140947 */ /* 0x000fea0003800000 */
[----:B------:R-:W1:Y:S02]  /*00b0*/  LDC.64 R2, c[0x0][0x380] ;  /* 0x0000e000ff027b82 */ /* 0x000e640000000a00 */
[----:B-1----:R-:W-:-:S05]  /*00c0*/  IMAD.WIDE R2, R7, 0x4, R2 ;  /* 0x0000000407027825 */ /* 0x002fca00078e0202 */
[----:B0-----:R0:W5:Y:S01]  /*00d0*/  LDG.E R0, desc[UR6][R2.64] ;  /* 0x0000000602007981 */ /* 0x001162000c1e1900 */
[----:B------:R-:W-:Y:S01]  /*00e0*/  CS2R R10, SRZ ;  /* 0x00000000000a7805 */ /* 0x000fe2000001ff00 */
[----:B------:R-:W-:Y:S06]  /*00f0*/  BRA `(.L_x_1) ;  /* 0x0000000800487947 */ /* 0x000fec0003800000 */
.L_x_0:
[----:B------:R-:W1:Y:S01]  /*0100*/  LDC.64 R2, c[0x0][0x380] ;  /* 0x0000e000ff027b82 */ /* 0x000e620000000a00 */
[C---:B------:R-:W-:Y:S02]  /*0110*/  ISETP.GE.U32.AND P0, PT, R6.reuse, 0x8, PT ;  /* 0x000000080600780c */ /* 0x040fe40003f06070 */
[----:B------:R-:W-:Y:S01]  /*0120*/  LOP3.LUT R9, R6, 0x7, RZ, 0xc0, !PT ;  /* 0x0000000706097812 */ /* 0x000fe200078ec0ff */
[----:B------:R-:W-:Y:S02]  /*0130*/  IMAD.MOV.U32 R8, RZ, RZ, RZ ;  /* 0x000000ffff087224 */ /* 0x000fe400078e00ff */
[----:B------:R-:W-:Y:S01]  /*0140*/  IMAD.MOV.U32 R10, RZ, RZ, RZ ;  /* 0x000000ffff0a7224 */ /* 0x000fe200078e00ff */
[----:B------:R-:W-:Y:S01]  /*0150*/  ISETP.NE.AND P2, PT, R9, RZ, PT ;  /* 0x000000ff0900720c */ /* 0x000fe20003f45270 */
[----:B-1----:R-:W-:-:S05]  /*0160*/  IMAD.WIDE R4, R7, 0x4, R2 ;  /* 0x0000000407047825 */ /* 0x002fca00078e0202 */
[----:B0-----:R0:W5:Y:S01]  /*0170*/  LDG.E R0, desc[UR6][R4.64] ;  /* 0x0000000604007981 */ /* 0x001162000c1e1900 */
[----:B------:R-:W-:Y:S06]  /*0180*/  @!P0 BRA `(.L_x_2) ;  /* 0x0000000400108947 */ /* 0x000fec0003800000 */
[----:B------:R-:W1:Y:S01]  /*0190*/  LDCU.64 UR4, c[0x0][0x380] ;  /* 0x00007000ff0477ac */ /* 0x000e620008000a00 */
[----:B------:R-:W-:Y:S01]  /*01a0*/  LOP3.LUT R8, R6, 0x7ffffff8, RZ, 0xc0, !PT ;  /* 0x7ffffff806087812 */ /* 0x000fe200078ec0ff */
[----:B------:R-:W-:Y:S01]  /*01b0*/  IMAD.MOV.U32 R10, RZ, RZ, RZ ;  /* 0x000000ffff0a7224 */ /* 0x000fe200078e00ff */
[----:B-1----:R-:W-:-:S04]  /*01c0*/  UIADD3 UR4, UP0, UPT, UR4, 0x10, URZ ;  /* 0x0000001004047890 */ /* 0x002fc8000ff1e0ff */
[----:B------:R-:W-:Y:S02]  /*01d0*/  UIADD3.X UR5, UPT, UPT, URZ, UR5, URZ, UP0, !UPT ;  /* 0x00000005ff057290 */ /* 0x000fe400087fe4ff */
[----:B0-----:R-:W-:Y:S01]  /*01e0*/  IMAD.U32 R4, RZ, RZ, UR4 ;  /* 0x00000004ff047e24 */ /* 0x001fe2000f8e00ff */
[----:B------:R-:W-:-:S03]  /*01f0*/  UMOV UR4, URZ ;  /* 0x000000ff00047c82 */ /* 0x000fc60008000000 */
[----:B------:R-:W-:-:S07]  /*0200*/  IMAD.U32 R5, RZ, RZ, UR5 ;  /* 0x00000005ff057e24 */ /* 0x000fce000f8e00ff */
.L_x_3:
[----:B------:R-:W2:Y:S04]  /*0210*/  LDG.E R11, desc[UR6][R4.64+-0x10] ;  /* 0xfffff006040b7981 */ /* 0x000ea8000c1e1900 */
[----:B------:R-:W3:Y:S04]  /*0220*/  LDG.E R13, desc[UR6][R4.64+-0xc] ;  /* 0xfffff406040d7981 */ /* 0x000ee8000c1e1900 */
[----:B------:R-:W4:Y:S04]  /*0230*/  LDG.E R15, desc[UR6][R4.64+-0x8] ;  /* 0xfffff806040f7981 */ /* 0x000f28000c1e1900 */
[----:B------:R-:W4:Y:S04]  /*0240*/  LDG.E R17, desc[UR6][R4.64+-0x4] ;  /* 0xfffffc0604117981 */ /* 0x000f28000c1e1900 */
[----:B------:R-:W4:Y:S04]  /*0250*/  LDG.E R19, desc[UR6][R4.64] ;  /* 0x0000000604137981 */ /* 0x000f28000c1e1900 */
[----:B------:R-:W4:Y:S04]  /*0260*/  LDG.E R21, desc[UR6][R4.64+0x4] ;  /* 0x0000040604157981 */ /* 0x000f28000c1e1900 */
[----:B------:R-:W4:Y:S04]  /*0270*/  LDG.E R23, desc[UR6][R4.64+0x8] ;  /* 0x0000080604177981 */ /* 0x000f28000c1e1900 */
[----:B------:R-:W4:Y:S01]  /*0280*/  LDG.E R25, desc[UR6][R4.64+0xc] ;  /* 0x00000c0604197981 */ /* 0x000f22000c1e1900 */
[----:B------:R-:W-:Y:S01]  /*0290*/  UIADD3 UR5, UPT, UPT, UR4, 0x1, URZ ;  /* 0x0000000104057890 */ /* 0x000fe2000fffe0ff */
[----:B--2--5:R-:W-:-:S04]  /*02a0*/  ISETP.NE.AND P1, PT, R11, R0, PT ;  /* 0x000000000b00720c */ /* 0x024fc80003f25270 */
[----:B------:R-:W-:Y:S02]  /*02b0*/  ISETP.GT.AND P1, PT, R7, UR4, !P1 ;  /* 0x0000000407007c0c */ /* 0x000fe4000cf24270 */
[-C--:B---3--:R-:W-:Y:S02]  /*02c0*/  ISETP.NE.AND P0, PT, R13, R0.reuse, PT ;  /* 0x000000000d00720c */ /* 0x088fe40003f05270 */
[-C--:B------:R-:W-:Y:S01]  /*02d0*/  ISETP.LT.OR P1, PT, R11, R0.reuse, P1 ;  /* 0x000000000b00720c */ /* 0x080fe20000f21670 */
[----:B------:R-:W-:Y:S01]  /*02e0*/  VIADD R11, R10, 0x1 ;  /* 0x000000010a0b7836 */ /* 0x000fe20000000000 */
[----:B------:R-:W-:Y:S01]  /*02f0*/  ISETP.GT.AND P0, PT, R7, UR5, !P0 ;  /* 0x0000000507007c0c */ /* 0x000fe2000c704270 */
[----:B------:R-:W-:Y:S01]  /*0300*/  UIADD3 UR5, UPT, UPT, UR4, 0x2, URZ ;  /* 0x0000000204057890 */ /* 0x000fe2000fffe0ff */
[-C--:B----4-:R-:W-:Y:S02]  /*0310*/  ISETP.NE.AND P3, PT, R15, R0.reuse, PT ;  /* 0x000000000f00720c */ /* 0x090fe40003f65270 */
[----:B------:R-:W-:-:S07]  /*0320*/  ISETP.LT.OR P0, PT, R13, R0, P0 ;  /* 0x000000000d00720c */ /* 0x000fce0000701670 */
[----:B------:R-:W-:Y:S01]  /*0330*/  @!P1 IMAD.MOV R11, RZ, RZ, R10 ;  /* 0x000000ffff0b9224 */ /* 0x000fe200078e020a */
[----:B------:R-:W-:Y:S01]  /*0340*/  ISETP.GT.AND P1, PT, R7, UR5, !P3 ;  /* 0x0000000507007c0c */ /* 0x000fe2000df24270 */
[----:B------:R-:W-:Y:S01]  /*0350*/  UIADD3 UR5, UPT, UPT, UR4, 0x3, URZ ;  /* 0x0000000304057890 */ /* 0x000fe2000fffe0ff */
[-C--:B------:R-:W-:Y:S01]  /*0360*/  ISETP.NE.AND P3, PT, R17, R0.reuse, PT ;  /* 0x000000001100720c */ /* 0x080fe20003f65270 */
[----:B------:R-:W-:Y:S01]  /*0370*/  VIADD R10, R11, 0x1 ;  /* 0x000000010b0a7836 */ /* 0x000fe20000000000 */
[----:B------:R-:W-:Y:S01]  /*0380*/  ISETP.LT.OR P1, PT, R15, R0, P1 ;  /* 0x000000000f00720c */ /* 0x000fe20000f21670 */
[----:B------:R-:W-:Y:S02]  /*0390*/  @!P0 IMAD.MOV R10, RZ, RZ, R11 ;  /* 0x000000ffff0a8224 */ /* 0x000fe400078e020b */
[----:B------:R-:W-:Y:S01]  /*03a0*/  ISETP.GT.AND P3, PT, R7, UR5, !P3 ;  /* 0x0000000507007c0c */ /* 0x000fe2000df64270 */
[----:B------:R-:W-:Y:S01]  /*03b0*/  UIADD3 UR5, UPT, UPT, UR4, 0x4, URZ ;  /* 0x0000000404057890 */ /* 0x000fe2000fffe0ff */
[----:B------:R-:W-:-:S02]  /*03c0*/  VIADD R11, R10, 0x1 ;  /* 0x000000010a0b7836 */ /* 0x000fc40000000000 */
[-C--:B------:R-:W-:Y:S02]  /*03d0*/  ISETP.LT.OR P0, PT, R17, R0.reuse, P3 ;  /* 0x000000001100720c */ /* 0x080fe40001f01670 */
[----:B------:R-:W-:-:S04]  /*03e0*/  ISETP.NE.AND P3, PT, R19, R0, PT ;  /* 0x000000001300720c */ /* 0x000fc80003f65270 */
[----:B------:R-:W-:Y:S01]  /*03f0*/  @!P1 IMAD.MOV R11, RZ, RZ, R10 ;  /* 0x000000ffff0b9224 */ /* 0x000fe200078e020a */
[----:B------:R-:W-:Y:S01]  /*0400*/  ISETP.GT.AND P1, PT, R7, UR5, !P3 ;  /* 0x0000000507007c0c */ /* 0x000fe2000df24270 */
[----:B------:R-:W-:Y:S01]  /*0410*/  UIADD3 UR5, UPT, UPT, UR4, 0x5, URZ ;  /* 0x0000000504057890 */ /* 0x000fe2000fffe0ff */
[-C--:B------:R-:W-:Y:S01]  /*0420*/  ISETP.NE.AND P3, PT, R21, R0.reuse, PT ;  /* 0x000000001500720c */ /* 0x080fe20003f65270 */
[----:B------:R-:W-:Y:S01]  /*0430*/  VIADD R10, R11, 0x1 ;  /* 0x000000010b0a7836 */ /* 0x000fe20000000000 */
[-C--:B------:R-:W-:Y:S02]  /*0440*/  ISETP.LT.OR P1, PT, R19, R0.reuse, P1 ;  /* 0x000000001300720c */ /* 0x080fe40000f21670 */
[----:B------:R-:W-:Y:S01]  /*0450*/  @!P0 IMAD.MOV R10, RZ, RZ, R11 ;  /* 0x000000ffff0a8224 */ /* 0x000fe200078e020b */
[----:B------:R-:W-:Y:S01]  /*0460*/  ISETP.GT.AND P3, PT, R7, UR5, !P3 ;  /* 0x0000000507007c0c */ /* 0x000fe2000df64270 */
[----:B------:R-:W-:Y:S02]  /*0470*/  UIADD3 UR5, UPT, UPT, UR4, 0x6, URZ ;  /* 0x0000000604057890 */ /* 0x000fe4000fffe0ff */
[----:B------:R-:W-:Y:S01]  /*0480*/  VIADD R11, R10, 0x1 ;  /* 0x000000010a0b7836 */ /* 0x000fe20000000000 */
[----:B------:R-:W-:-:S02]  /*0490*/  ISETP.LT.OR P0, PT, R21, R0, P3 ;  /* 0x000000001500720c */ /* 0x000fc40001f01670 */
[----:B------:R-:W-:-:S04]  /*04a0*/  ISETP.NE.AND P3, PT, R23, R0, PT ;  /* 0x000000001700720c */ /* 0x000fc80003f65270 */
[----:B------:R-:W-:Y:S01]  /*04b0*/  @!P1 IMAD.MOV R11, RZ, RZ, R10 ;  /* 0x000000ffff0b9224 */ /* 0x000fe200078e020a */
[----:B------:R-:W-:Y:S01]  /*04c0*/  ISETP.GT.AND P1, PT, R7, UR5, !P3 ;  /* 0x0000000507007c0c */ /* 0x000fe2000df24270 */
[----:B------:R-:W-:Y:S01]  /*04d0*/  UIADD3 UR5, UPT, UPT, UR4, 0x7, URZ ;  /* 0x0000000704057890 */ /* 0x000fe2000fffe0ff */
[-C--:B------:R-:W-:Y:S01]  /*04e0*/  ISETP.NE.AND P3, PT, R25, R0.reuse, PT ;  /* 0x000000001900720c */ /* 0x080fe20003f65270 */
[----:B------:R-:W-:Y:S01]  /*04f0*/  UIADD3 UR4, UPT, UPT, UR4, 0x8, URZ ;  /* 0x0000000804047890 */ /* 0x000fe2000fffe0ff */
[----:B------:R-:W-:Y:S01]  /*0500*/  ISETP.LT.OR P1, PT, R23, R0, P1 ;  /* 0x000000001700720c */ /* 0x000fe20000f21670 */
[----:B------:R-:W-:Y:S02]  /*0510*/  VIADD R10, R11, 0x1 ;  /* 0x000000010b0a7836 */ /* 0x000fe40000000000 */
[----:B------:R-:W-:Y:S01]  /*0520*/  ISETP.GT.AND P3, PT, R7, UR5, !P3 ;  /* 0x0000000507007c0c */ /* 0x000fe2000df64270 */
[----:B------:R-:W-:Y:S01]  /*0530*/  @!P0 IMAD.MOV R10, RZ, RZ, R11 ;  /* 0x000000ffff0a8224 */ /* 0x000fe200078e020b */
[----:B------:R-:W-:-:S02]  /*0540*/  ISETP.NE.AND P0, PT, R8, UR4, PT ;  /* 0x0000000408007c0c */ /* 0x000fc4000bf05270 */
[----:B------:R-:W-:Y:S01]  /*0550*/  ISETP.LT.OR P3, PT, R25, R0, P3 ;  /* 0x000000001900720c */ /* 0x000fe20001f61670 */
[----:B------:R-:W-:-:S05]  /*0560*/  VIADD R11, R10, 0x1 ;  /* 0x000000010a0b7836 */ /* 0x000fca0000000000 */
[----:B------:R-:W-:Y:S01]  /*0570*/  @!P1 IMAD.MOV R11, RZ, RZ, R10 ;  /* 0x000000ffff0b9224 */ /* 0x000fe200078e020a */
[----:B------:R-:W-:-:S03]  /*0580*/  IADD3 R4, P1, PT, R4, 0x20, RZ ;  /* 0x0000002004047810 */ /* 0x000fc60007f3e0ff */
[----:B------:R-:W-:Y:S02]  /*0590*/  VIADD R10, R11, 0x1 ;  /* 0x000000010b0a7836 */ /* 0x000fe40000000000 */
[----:B------:R-:W-:Y:S02]  /*05a0*/  IMAD.X R5, RZ, RZ, R5, P1 ;  /* 0x000000ffff057224 */ /* 0x000fe400008e0605 */
[----:B------:R-:W-:Y:S01]  /*05b0*/  @!P3 IMAD.MOV R10, RZ, RZ, R11 ;  /* 0x000000ffff0ab224 */ /* 0x000fe200078e020b */
[----:B------:R-:W-:Y:S06]  /*05c0*/  @P0 BRA `(.L_x_3) ;  /* 0xfffffffc00100947 */ /* 0x000fec000383ffff */
.L_x_2:
[----:B------:R-:W-:Y:S05]  /*05d0*/  @!P2 BRA `(.L_x_4) ;  /* 0x00000004000ca947 */ /* 0x000fea0003800000 */
[----:B------:R-:W-:Y:S02]  /*05e0*/  ISETP.GE.U32.AND P0, PT, R9, 0x4, PT ;  /* 0x000000040900780c */ /* 0x000fe40003f06070 */
[----:B------:R-:W-:-:S04]  /*05f0*/  LOP3.LUT R14, R6, 0x3, RZ, 0xc0, !PT ;  /* 0x00000003060e7812 */ /* 0x000fc800078ec0ff */
[----:B------:R-:W-:-:S07]  /*0600*/  ISETP.NE.AND P2, PT, R14, RZ, PT ;  /* 0x000000ff0e00720c */ /* 0x000fce0003f45270 */
[----:B------:R-:W-:Y:S06]  /*0610*/  @!P0 BRA `(.L_x_5) ;  /* 0x0000000000748947 */ /* 0x000fec0003800000 */
[----:B0-----:R-:W-:-:S05]  /*0620*/  IMAD.WIDE.U32 R4, R8, 0x4, R2 ;  /* 0x0000000408047825 */ /* 0x001fca00078e0002 */
[----:B------:R-:W2:Y:S04]  /*0630*/  LDG.E R9, desc[UR6][R4.64] ;  /* 0x0000000604097981 */ /* 0x000ea8000c1e1900 */
[----:B------:R-:W3:Y:S04]  /*0640*/  LDG.E R11, desc[UR6][R4.64+0x4] ;  /* 0x00000406040b7981 */ /* 0x000ee8000c1e1900 */
[----:B------:R-:W4:Y:S04]  /*0650*/  LDG.E R13, desc[UR6][R4.64+0x8] ;  /* 0x00000806040d7981 */ /* 0x000f28000c1e1900 */
[----:B------:R0:W4:Y:S01]  /*0660*/  LDG.E R15, desc[UR6][R4.64+0xc] ;  /* 0x00000c06040f7981 */ /* 0x000122000c1e1900 */
[----:B------:R-:W-:-:S02]  /*0670*/  VIADD R12, R8, 0x1 ;  /* 0x00000001080c7836 */ /* 0x000fc40000000000 */
[----:B0-----:R-:W-:Y:S01]  /*0680*/  VIADD R4, R8, 0x3 ;  /* 0x0000000308047836 */ /* 0x001fe20000000000 */
[----:B--2--5:R-:W-:-:S04]  /*0690*/  ISETP.NE.AND P1, PT, R9, R0, PT ;  /* 0x000000000900720c */ /* 0x024fc80003f25270 */
[-C--:B------:R-:W-:Y:S02]  /*06a0*/  ISETP.LT.AND P1, PT, R8, R7.reuse, !P1 ;  /* 0x000000070800720c */ /* 0x080fe40004f21270 */
[-C--:B---3--:R-:W-:Y:S02]  /*06b0*/  ISETP.NE.AND P0, PT, R11, R0.reuse, PT ;  /* 0x000000000b00720c */ /* 0x088fe40003f05270 */
[-C--:B------:R-:W-:Y:S01]  /*06c0*/  ISETP.LT.OR P1, PT, R9, R0.reuse, P1 ;  /* 0x000000000900720c */ /* 0x080fe20000f21670 */
[----:B------:R-:W-:Y:S01]  /*06d0*/  VIADD R9, R10, 0x1 ;  /* 0x000000010a097836 */ /* 0x000fe20000000000 */
[----:B------:R-:W-:Y:S01]  /*06e0*/  ISETP.LT.AND P0, PT, R12, R7, !P0 ;  /* 0x000000070c00720c */ /* 0x000fe20004701270 */
[C---:B------:R-:W-:Y:S01]  /*06f0*/  VIADD R12, R8.reuse, 0x2 ;  /* 0x00000002080c7836 */ /* 0x040fe20000000000 */
[-C--:B----4-:R-:W-:Y:S01]  /*0700*/  ISETP.NE.AND P3, PT, R13, R0.reuse, PT ;  /* 0x000000000d00720c */ /* 0x090fe20003f65270 */
[----:B------:R-:W-:Y:S01]  /*0710*/  VIADD R8, R8, 0x4 ;  /* 0x0000000408087836 */ /* 0x000fe20000000000 */
[----:B------:R-:W-:-:S02]  /*0720*/  ISETP.LT.OR P0, PT, R11, R0, P0 ;  /* 0x000000000b00720c */ /* 0x000fc40000701670 */
[----:B------:R-:W-:-:S05]  /*0730*/  ISETP.LT.AND P3, PT, R12, R7, !P3 ;  /* 0x000000070c00720c */ /* 0x000fca0005f61270 */
[----:B------:R-:W-:Y:S01]  /*0740*/  @!P1 IMAD.MOV R9, RZ, RZ, R10 ;  /* 0x000000ffff099224 */ /* 0x000fe200078e020a */
[-C--:B------:R-:W-:Y:S02]  /*0750*/  ISETP.LT.OR P1, PT, R13, R0.reuse, P3 ;  /* 0x000000000d00720c */ /* 0x080fe40001f21670 */
[----:B------:R-:W-:Y:S01]  /*0760*/  ISETP.NE.AND P3, PT, R15, R0, PT ;  /* 0x000000000f00720c */ /* 0x000fe20003f65270 */
[----:B------:R-:W-:Y:S02]  /*0770*/  VIADD R5, R9, 0x1 ;  /* 0x0000000109057836 */ /* 0x000fe40000000000 */
[----:B------:R-:W-:Y:S01]  /*0780*/  @!P0 IMAD.MOV R5, RZ, RZ, R9 ;  /* 0x000000ffff058224 */ /* 0x000fe200078e0209 */
[----:B------:R-:W-:-:S03]  /*0790*/  ISETP.LT.AND P3, PT, R4, R7, !P3 ;  /* 0x000000070400720c */ /* 0x000fc60005f61270 */
[----:B------:R-:W-:Y:S01]  /*07a0*/  VIADD R4, R5, 0x1 ;  /* 0x0000000105047836 */ /* 0x000fe20000000000 */
[----:B------:R-:W-:-:S03]  /*07b0*/  ISETP.LT.OR P3, PT, R15, R0, P3 ;  /* 0x000000000f00720c */ /* 0x000fc60001f61670 */
[----:B------:R-:W-:-:S04]  /*07c0*/  @!P1 IMAD.MOV R4, RZ, RZ, R5 ;  /* 0x000000ffff049224 */ /* 0x000fc800078e0205 */
[----:B------:R-:W-:-:S06]  /*07d0*/  VIADD R10, R4, 0x1 ;  /* 0x00000001040a7836 */ /* 0x000fcc0000000000 */
[----:B------:R-:W-:-:S07]  /*07e0*/  @!P3 IMAD.MOV R10, RZ, RZ, R4 ;  /* 0x000000ffff0ab224 */ /* 0x000fce00078e0204 */
.L_x_5:
[----:B------:R-:W-:Y:S05]  /*07f0*/  @!P2 BRA `(.L_x_4) ;  /* 0x000000000084a947 */ /* 0x000fea0003800000 */
[----:B------:R-:W-:-:S13]  /*0800*/  ISETP.NE.AND P3, PT, R14, 0x1, PT ;  /* 0x000000010e00780c */ /* 0x000fda0003f65270 */
[----:B0-----:R-:W-:-:S05]  /*0810*/  @P3 IMAD.WIDE.U32 R4, R8, 0x4, R2 ;  /* 0x0000000408043825 */ /* 0x001fca00078e0002 */
[----:B------:R-:W2:Y:S01]  /*0820*/  @P3 LDG.E R9, desc[UR6][R4.64] ;  /* 0x0000000604093981 */ /* 0x000ea2000c1e1900 */
[----:B------:R-:W-:-:S03]  /*0830*/  LOP3.LUT R6, R6, 0x1, RZ, 0xc0, !PT ;  /* 0x0000000106067812 */ /* 0x000fc600078ec0ff */
[----:B------:R-:W3:Y:S01]  /*0840*/  @P3 LDG.E R11, desc[UR6][R4.64+0x4] ;  /* 0x00000406040b3981 */ /* 0x000ee2000c1e1900 */
[----:B------:R-:W-:Y:S01]  /*0850*/  ISETP.NE.U32.AND P2, PT, R6, 0x1, PT ;  /* 0x000000010600780c */ /* 0x000fe20003f45070 */
[----:B------:R-:W-:Y:S01]  /*0860*/  @P3 VIADD R6, R8, 0x1 ;  /* 0x0000000108063836 */ /* 0x000fe20000000000 */
[----:B--2--5:R-:W-:-:S04]  /*0870*/  @P3 ISETP.NE.AND P0, PT, R9, R0, PT ;  /* 0x000000000900320c */ /* 0x024fc80003f05270 */
[C---:B------:R-:W-:Y:S01]  /*0880*/  @P3 ISETP.LT.AND P0, PT, R8.reuse, R7, !P0 ;  /* 0x000000070800320c */ /* 0x040fe20004701270 */
[----:B------:R-:W-:-:S06]  /*0890*/  @P3 VIADD R8, R8, 0x2 ;  /* 0x0000000208083836 */ /* 0x000fcc0000000000 */
[----:B------:R-:W-:-:S06]  /*08a0*/  @!P2 IMAD.WIDE.U32 R2, R8, 0x4, R2 ;  /* 0x000000040802a825 */ /* 0x000fcc00078e0002 */
[----:B------:R0:W2:Y:S01]  /*08b0*/  @!P2 LDG.E R3, desc[UR6][R2.64] ;  /* 0x000000060203a981 */ /* 0x0000a2000c1e1900 */
[-C--:B------:R-:W-:Y:S02]  /*08c0*/  @P3 ISETP.LT.OR P0, PT, R9, R0.reuse, P0 ;  /* 0x000000000900320c */ /* 0x080fe40000701670 */
[----:B---3--:R-:W-:Y:S02]  /*08d0*/  @P3 ISETP.NE.AND P4, PT, R11, R0, PT ;  /* 0x000000000b00320c */ /* 0x008fe40003f85270 */
[----:B------:R-:W-:Y:S02]  /*08e0*/  PLOP3.LUT P1, PT, PT, PT, PT, 0x80, 0x8 ;  /* 0x000000000008781c */ /* 0x000fe40003f2f070 */
[----:B------:R-:W-:Y:S02]  /*08f0*/  @P3 PLOP3.LUT P1, PT, P0, PT, PT, 0x80, 0x8 ;  /* 0x000000000008381c */ /* 0x000fe4000072f070 */
[----:B------:R-:W-:-:S04]  /*0900*/  @P3 ISETP.LT.AND P4, PT, R6, R7, !P4 ;  /* 0x000000070600320c */ /* 0x000fc80006781270 */
[----:B------:R-:W-:Y:S02]  /*0910*/  @P3 ISETP.LT.OR P4, PT, R11, R0, P4 ;  /* 0x000000000b00320c */ /* 0x000fe40002781670 */
[----:B------:R-:W-:Y:S02]  /*0920*/  PLOP3.LUT P0, PT, PT, PT, PT, 0x80, 0x8 ;  /* 0x000000000008781c */ /* 0x000fe40003f0f070 */
[----:B------:R-:W-:Y:S01]  /*0930*/  @P3 PLOP3.LUT P0, PT, P4, PT, PT, 0x80, 0x8 ;  /* 0x000000000008381c */ /* 0x000fe2000270f070 */
[----:B------:R-:W-:Y:S02]  /*0940*/  @P3 VIADD R4, R10, 0x1 ;  /* 0x000000010a043836 */ /* 0x000fe40000000000 */
[----:B------:R-:W-:-:S04]  /*0950*/  @!P1 IMAD.MOV R4, RZ, RZ, R10 ;  /* 0x000000ffff049224 */ /* 0x000fc800078e020a */
[----:B0-----:R-:W-:-:S06]  /*0960*/  @P3 VIADD R2, R4, 0x1 ;  /* 0x0000000104023836 */ /* 0x001fcc0000000000 */
[----:B------:R-:W-:-:S04]  /*0970*/  @!P0 IMAD.MOV R2, RZ, RZ, R4 ;  /* 0x000000ffff028224 */ /* 0x000fc800078e0204 */
[----:B------:R-:W-:-:S04]  /*0980*/  @P3 IMAD.MOV.U32 R10, RZ, RZ, R2 ;  /* 0x000000ffff0a3224 */ /* 0x000fc800078e0002 */
[----:B------:R-:W-:Y:S01]  /*0990*/  @!P2 VIADD R2, R10, 0x1 ;  /* 0x000000010a02a836 */ /* 0x000fe20000000000 */
[----:B--2---:R-:W-:-:S04]  /*09a0*/  @!P2 ISETP.NE.AND P4, PT, R3, R0, PT ;  /* 0x000000000300a20c */ /* 0x004fc80003f85270 */
[----:B------:R-:W-:-:S04]  /*09b0*/  @!P2 ISETP.LT.AND P1, PT, R8, R7, !P4 ;  /* 0x000000070800a20c */ /* 0x000fc80006721270 */
[----:B------:R-:W-:Y:S02]  /*09c0*/  @!P2 ISETP.LT.OR P4, PT, R3, R0, P1 ;  /* 0x000000000300a20c */ /* 0x000fe40000f81670 */
[----:B------:R-:W-:Y:S02]  /*09d0*/  PLOP3.LUT P1, PT, PT, PT, PT, 0x80, 0x8 ;  /* 0x000000000008781c */ /* 0x000fe40003f2f070 */
[----:B------:R-:W-:-:S13]  /*09e0*/  @!P2 PLOP3.LUT P1, PT, P4, PT, PT, 0x80, 0x8 ;  /* 0x000000000008a81c */ /* 0x000fda000272f070 */
[----:B------:R-:W-:-:S04]  /*09f0*/  @!P1 IMAD.MOV R2, RZ, RZ, R10 ;  /* 0x000000ffff029224 */ /* 0x000fc800078e020a */
[----:B------:R-:W-:-:S07]  /*0a00*/  @!P2 IMAD.MOV.U32 R10, RZ, RZ, R2 ;  /* 0x000000ffff0aa224 */ /* 0x000fce00078e0002 */
.L_x_4:
[----:B------:R-:W-:-:S07]  /*0a10*/  IMAD.MOV.U32 R11, RZ, RZ, RZ ;  /* 0x000000ffff0b7224 */ /* 0x000fce00078e00ff */
.L_x_1:
[----:B------:R-:W0:Y:S02]  /*0a20*/  LDCU.64 UR4, c[0x0][0x388] ;  /* 0x00007100ff0477ac */ /* 0x000e240008000a00 */
[----:B0-----:R-:W-:-:S04]  /*0a30*/  LEA R2, P0, R10, UR4, 0x2 ;  /* 0x000000040a027c11 */ /* 0x001fc8000f8010ff */
[----:B------:R-:W-:-:S05]  /*0a40*/  LEA.HI.X R3, R10, UR5, R11, 0x2, P0 ;  /* 0x000000050a037c11 */ /* 0x000fca00080f140b */
[----:B-----5:R-:W-:Y:S01]  /*0a50*/  STG.E desc[UR6][R2.64], R0 ;  /* 0x0000000002007986 */ /* 0x020fe2000c101906 */
[----:B------:R-:W-:Y:S05]  /*0a60*/  EXIT ;  /* 0x000000000000794d */ /* 0x000fea0003800000 */
.L_x_6:
[----:B------:R-:W-:-:S00]  /*0a70*/  BRA `(.L_x_6) ;  /* 0xfffffffc00fc7947 */ /* 0x000fc0000383ffff */
[----:B------:R-:W-:-:S00]  /*0a80*/  NOP ;  /* 0x0000000000007918 */ /* 0x000fc00000000000 */
[----:B------:R-:W-:-:S00]  /*0a90*/  NOP ;  /* 0x0000000000007918 */ /* 0x000fc00000000000 */
[----:B------:R-:W-:-:S00]  /*0aa0*/  NOP ;  /* 0x0000000000007918 */ /* 0x000fc00000000000 */
[----:B------:R-:W-:-:S00]  /*0ab0*/  NOP ;  /* 0x0000000000007918 */ /* 0x000fc00000000000 */
[----:B------:R-:W-:-:S00]  /*0ac0*/  NOP ;  /* 0x0000000000007918 */ /* 0x000fc00000000000 */
[----:B------:R-:W-:-:S00]  /*0ad0*/  NOP ;  /* 0x0000000000007918 */ /* 0x000fc00000000000 */
[----:B------:R-:W-:-:S00]  /*0ae0*/  NOP ;  /* 0x0000000000007918 */ /* 0x000fc00000000000 */
[----:B------:R-:W-:-:S00]  /*0af0*/  NOP ;  /* 0x0000000000007918 */ /* 0x000fc00000000000 */
.L_x_7:


//--------------------- .nv.shared.reserved.0     --------------------------
	.section	.nv.shared.reserved.0,"aw",@nobits
	.weak		__nv_reservedSMEM_offset_0_alias
	.size		__nv_reservedSMEM_offset_0_alias, 0, 64
	.other		__nv_reservedSMEM_offset_0_alias,@"STO_CUDA_RESERVED_SHARED STV_DEFAULT"
__nv_reservedSMEM_offset_0_alias:
	.zero		0
	.zero		64


//--------------------- .nv.constant0._Z9sort_stepPiS_i --------------------------
	.section	.nv.constant0._Z9sort_stepPiS_i,"a",@progbits
	.sectionflags	@""
	.align	4
.nv.constant0._Z9sort_stepPiS_i:
	.zero		916


//--------------------- SYMBOLS --------------------------

	.type		.nv.reservedSmem.offset0,@object
	.size		.nv.reservedSmem.offset0,0x4
